	.headerflags	@"EF_CUDA_TEXMODE_UNIFIED EF_CUDA_64BIT_ADDRESS EF_CUDA_ACCELERATORS EF_CUDA_SM90 EF_CUDA_VIRTUAL_SM(EF_CUDA_SM90)"
	.elftype	@"ET_EXEC"


//--------------------- .nv.info                  --------------------------
	.section	.nv.info,"",@"SHT_CUDA_INFO"
	.align	4


	//----- nvinfo : EIATTR_REGCOUNT
	.align		4
        /*0000*/ 	.byte	0x04, 0x2f
        /*0002*/ 	.short	(.L_3 - .L_2)
	.align		4
.L_2:
        /*0004*/ 	.word	index@(triton_poi_fused__native_batch_norm_legit_no_training_cat_relu_48)
        /*0008*/ 	.word	0x00000020


	//----- nvinfo : EIATTR_MIN_STACK_SIZE
	.align		4
.L_3:
        /*000c*/ 	.byte	0x04, 0x12
        /*000e*/ 	.short	(.L_5 - .L_4)
	.align		4
.L_4:
        /*0010*/ 	.word	index@(triton_poi_fused__native_batch_norm_legit_no_training_cat_relu_48)
        /*0014*/ 	.word	0x00000000


	//----- nvinfo : EIATTR_FRAME_SIZE
	.align		4
.L_5:
        /*0018*/ 	.byte	0x04, 0x11
        /*001a*/ 	.short	(.L_7 - .L_6)
	.align		4
.L_6:
        /*001c*/ 	.word	index@(triton_poi_fused__native_batch_norm_legit_no_training_cat_relu_48)
        /*0020*/ 	.word	0x00000000


	//----- nvinfo : EIATTR_MIN_STACK_SIZE
	.align		4
.L_7:
        /*0024*/ 	.byte	0x04, 0x12
        /*0026*/ 	.short	(.L_9 - .L_8)
	.align		4
.L_8:
        /*0028*/ 	.word	index@(triton_poi_fused__native_batch_norm_legit_no_training_cat_relu_48)
        /*002c*/ 	.word	0x00000000
.L_9:


//--------------------- .nv.info.triton_poi_fused__native_batch_norm_legit_no_training_cat_relu_48 --------------------------
	.section	.nv.info.triton_poi_fused__native_batch_norm_legit_no_training_cat_relu_48,"",@"SHT_CUDA_INFO"
	.sectionflags	@""
	.align	4


	//----- nvinfo : EIATTR_CUDA_API_VERSION
	.align		4
        /*0000*/ 	.byte	0x04, 0x37
        /*0002*/ 	.short	(.L_11 - .L_10)
.L_10:
        /*0004*/ 	.word	0x0000007c


	//----- nvinfo : EIATTR_KPARAM_INFO
	.align		4
.L_11:
        /*0008*/ 	.byte	0x04, 0x17
        /*000a*/ 	.short	(.L_13 - .L_12)
.L_12:
        /*000c*/ 	.word	0x00000000
        /*0010*/ 	.short	0x0008
        /*0012*/ 	.short	0x0040
        /*0014*/ 	.byte	0x00, 0xf0, 0x11, 0x00


	//----- nvinfo : EIATTR_KPARAM_INFO
	.align		4
.L_13:
        /*0018*/ 	.byte	0x04, 0x17
        /*001a*/ 	.short	(.L_15 - .L_14)
.L_14:
        /*001c*/ 	.word	0x00000000
        /*0020*/ 	.short	0x0007
        /*0022*/ 	.short	0x0038
        /*0024*/ 	.byte	0x00, 0xf4, 0x21, 0x00


	//----- nvinfo : EIATTR_KPARAM_INFO
	.align		4
.L_15:
        /*0028*/ 	.byte	0x04, 0x17
        /*002a*/ 	.short	(.L_17 - .L_16)
.L_16:
        /*002c*/ 	.word	0x00000000
        /*0030*/ 	.short	0x0006
        /*0032*/ 	.short	0x0030
        /*0034*/ 	.byte	0x00, 0xf4, 0x21, 0x00


	//----- nvinfo : EIATTR_KPARAM_INFO
	.align		4
.L_17:
        /*0038*/ 	.byte	0x04, 0x17
        /*003a*/ 	.short	(.L_19 - .L_18)
.L_18:
        /*003c*/ 	.word	0x00000000
        /*0040*/ 	.short	0x0005
        /*0042*/ 	.short	0x0028
        /*0044*/ 	.byte	0x00, 0xf4, 0x21, 0x00


	//----- nvinfo : EIATTR_KPARAM_INFO
	.align		4
.L_19:
        /*0048*/ 	.byte	0x04, 0x17
        /*004a*/ 	.short	(.L_21 - .L_20)
.L_20:
        /*004c*/ 	.word	0x00000000
        /*0050*/ 	.short	0x0004
        /*0052*/ 	.short	0x0020
        /*0054*/ 	.byte	0x00, 0xf4, 0x21, 0x00


	//----- nvinfo : EIATTR_KPARAM_INFO
	.align		4
.L_21:
        /*0058*/ 	.byte	0x04, 0x17
        /*005a*/ 	.short	(.L_23 - .L_22)
.L_22:
        /*005c*/ 	.word	0x00000000
        /*0060*/ 	.short	0x0003
        /*0062*/ 	.short	0x0018
        /*0064*/ 	.byte	0x00, 0xf4, 0x21, 0x00


	//----- nvinfo : EIATTR_KPARAM_INFO
	.align		4
.L_23:
        /*0068*/ 	.byte	0x04, 0x17
        /*006a*/ 	.short	(.L_25 - .L_24)
.L_24:
        /*006c*/ 	.word	0x00000000
        /*0070*/ 	.short	0x0002
        /*0072*/ 	.short	0x0010
        /*0074*/ 	.byte	0x00, 0xf4, 0x21, 0x00


	//----- nvinfo : EIATTR_KPARAM_INFO
	.align		4
.L_25:
        /*0078*/ 	.byte	0x04, 0x17
        /*007a*/ 	.short	(.L_27 - .L_26)
.L_26:
        /*007c*/ 	.word	0x00000000
        /*0080*/ 	.short	0x0001
        /*0082*/ 	.short	0x0008
        /*0084*/ 	.byte	0x00, 0xf4, 0x21, 0x00


	//----- nvinfo : EIATTR_KPARAM_INFO
	.align		4
.L_27:
        /*0088*/ 	.byte	0x04, 0x17
        /*008a*/ 	.short	(.L_29 - .L_28)
.L_28:
        /*008c*/ 	.word	0x00000000
        /*0090*/ 	.short	0x0000
        /*0092*/ 	.short	0x0000
        /*0094*/ 	.byte	0x00, 0xf4, 0x21, 0x00


	//----- nvinfo : EIATTR_SPARSE_MMA_MASK
	.align		4
.L_29:
        /*0098*/ 	.byte	0x03, 0x50
        /*009a*/ 	.short	0x0000


	//----- nvinfo : EIATTR_MAXREG_COUNT
	.align		4
        /*009c*/ 	.byte	0x03, 0x1b
        /*009e*/ 	.short	0x00ff


	//----- nvinfo : EIATTR_EXIT_INSTR_OFFSETS
	.align		4
        /*00a0*/ 	.byte	0x04, 0x1c
        /*00a2*/ 	.short	(.L_31 - .L_30)


	//   ....[0]....
.L_30:
        /*00a4*/ 	.word	0x00000980


	//   ....[1]....
        /*00a8*/ 	.word	0x000009a0


	//----- nvinfo : EIATTR_REQNTID
	.align		4
.L_31:
        /*00ac*/ 	.byte	0x04, 0x10
        /*00ae*/ 	.short	(.L_33 - .L_32)
.L_32:
        /*00b0*/ 	.word	0x00000080
        /*00b4*/ 	.word	0x00000001
        /*00b8*/ 	.word	0x00000001


	//----- nvinfo : EIATTR_CBANK_PARAM_SIZE
	.align		4
.L_33:
        /*00bc*/ 	.byte	0x03, 0x19
        /*00be*/ 	.short	0x0044


	//----- nvinfo : EIATTR_PARAM_CBANK
	.align		4
        /*00c0*/ 	.byte	0x04, 0x0a
        /*00c2*/ 	.short	(.L_35 - .L_34)
	.align		4
.L_34:
        /*00c4*/ 	.word	index@(.nv.constant0.triton_poi_fused__native_batch_norm_legit_no_training_cat_relu_48)
        /*00c8*/ 	.short	0x0210
        /*00ca*/ 	.short	0x0044


	//----- nvinfo : EIATTR_SW_WAR
	.align		4
.L_35:
        /*00cc*/ 	.byte	0x04, 0x36
        /*00ce*/ 	.short	(.L_37 - .L_36)
.L_36:
        /*00d0*/ 	.word	0x00000008
.L_37:


//--------------------- .nv.callgraph             --------------------------
	.section	.nv.callgraph,"",@"SHT_CUDA_CALLGRAPH"
	.align	4
	.sectionentsize	8
	.align		4
        /*0000*/ 	.word	0x00000000
	.align		4
        /*0004*/ 	.word	0xffffffff
	.align		4
        /*0008*/ 	.word	0x00000000
	.align		4
        /*000c*/ 	.word	0xfffffffe
	.align		4
        /*0010*/ 	.word	0x00000000
	.align		4
        /*0014*/ 	.word	0xfffffffd
	.align		4
        /*0018*/ 	.word	0x00000000
	.align		4
        /*001c*/ 	.word	0xfffffffc


//--------------------- .nv.constant4             --------------------------
	.section	.nv.constant4,"a",@progbits
	.align	8
	.align		8
.nv.constant4:
        /*0000*/ 	.dword	_$_str
	.align		8
        /*0008*/ 	.dword	_$_str_$_2


//--------------------- .text.triton_poi_fused__native_batch_norm_legit_no_training_cat_relu_48 --------------------------
	.section	.text.triton_poi_fused__native_batch_norm_legit_no_training_cat_relu_48,"ax",@progbits
	.align	128
        .global         triton_poi_fused__native_batch_norm_legit_no_training_cat_relu_48
        .type           triton_poi_fused__native_batch_norm_legit_no_training_cat_relu_48,@function
        .size           triton_poi_fused__native_batch_norm_legit_no_training_cat_relu_48,(.L_x_1 - triton_poi_fused__native_batch_norm_legit_no_training_cat_relu_48)
        .other          triton_poi_fused__native_batch_norm_legit_no_training_cat_relu_48,@"STO_CUDA_ENTRY STV_DEFAULT"
triton_poi_fused__native_batch_norm_legit_no_training_cat_relu_48:
.text.triton_poi_fused__native_batch_norm_legit_no_training_cat_relu_48:
[----:B------:R-:W0:Y:S01]  /*0000*/  LDC R1, c[0x0][0x28] ;  /* 0x00000a00ff017b82 */ /* 0x000e220000000800 */
[----:B------:R-:W1:Y:S07]  /*0010*/  S2R R0, SR_TID.X ;  /* 0x0000000000007919 */ /* 0x000e6e0000002100 */
[----:B------:R-:W2:Y:S01]  /*0020*/  LDC.64 R4, c[0x0][0x228] ;  /* 0x00008a00ff047b82 */ /* 0x000ea20000000a00 */
[----:B------:R-:W-:Y:S01]  /*0030*/  IMAD.MOV.U32 R2, RZ, RZ, RZ ;  /* 0x000000ffff027224 */ /* 0x000fe200078e00ff */
[----:B------:R-:W-:Y:S01]  /*0040*/  ULDC.64 UR4, c[0x0][0x208] ;  /* 0x0000820000047ab9 */ /* 0x000fe20000000a00 */
[----:B------:R-:W3:Y:S01]  /*0050*/  S2R R25, SR_CTAID.X ;  /* 0x0000000000197919 */ /* 0x000ee20000002500 */
[----:B------:R-:W-:Y:S01]  /*0060*/  IMAD.MOV.U32 R24, RZ, RZ, RZ ;  /* 0x000000ffff187224 */ /* 0x000fe200078e00ff */
[----:B------:R-:W-:-:S03]  /*0070*/  ULDC.64 UR6, c[0x0][0x218] ;  /* 0x0000860000067ab9 */ /* 0x000fc60000000a00 */
[----:B------:R-:W4:Y:S01]  /*0080*/  LDC.64 R12, c[0x0][0x220] ;  /* 0x00008800ff0c7b82 */ /* 0x000f220000000a00 */
[----:B------:R-:W-:-:S07]  /*0090*/  IMAD.MOV.U32 R14, RZ, RZ, 0x3e800000 ;  /* 0x3e800000ff0e7424 */ /* 0x000fce00078e00ff */
[----:B------:R-:W5:Y:S08]  /*00a0*/  LDC.64 R28, c[0x0][0x210] ;  /* 0x00008400ff1c7b82 */ /* 0x000f700000000a00 */
[----:B------:R-:W2:Y:S01]  /*00b0*/  LDC.64 R22, c[0x0][0x230] ;  /* 0x00008c00ff167b82 */ /* 0x000ea20000000a00 */
[----:B-1----:R-:W-:-:S07]  /*00c0*/  IMAD.SHL.U32 R0, R0, 0x4, RZ ;  /* 0x0000000400007824 */ /* 0x002fce00078e00ff */
[----:B------:R-:W1:Y:S01]  /*00d0*/  LDC.64 R26, c[0x0][0x238] ;  /* 0x00008e00ff1a7b82 */ /* 0x000e620000000a00 */
[----:B------:R-:W-:-:S05]  /*00e0*/  LOP3.LUT R0, R0, 0x1fc, RZ, 0xc0, !PT ;  /* 0x000001fc00007812 */ /* 0x000fca00078ec0ff */
[----:B---3--:R-:W-:-:S05]  /*00f0*/  IMAD R25, R25, 0x200, R0 ;  /* 0x0000020019197824 */ /* 0x008fca00078e0200 */
[----:B------:R-:W-:Y:S02]  /*0100*/  SHF.R.S32.HI R3, RZ, 0x1f, R25 ;  /* 0x0000001fff037819 */ /* 0x000fe40000011419 */
[----:B------:R-:W-:Y:S02]  /*0110*/  ISETP.GE.AND P0, PT, R25, 0xf800, PT ;  /* 0x0000f8001900780c */ /* 0x000fe40003f06270 */
[----:B------:R-:W-:-:S04]  /*0120*/  LEA.HI R0, R3, R25, RZ, 0x4 ;  /* 0x0000001903007211 */ /* 0x000fc800078f20ff */
[----:B------:R-:W-:-:S05]  /*0130*/  SHF.R.S32.HI R3, RZ, 0x4, R0 ;  /* 0x00000004ff037819 */ /* 0x000fca0000011400 */
[----:B------:R-:W-:-:S05]  /*0140*/  IMAD.HI R2, R3, -0x7bdef7bd, R2 ;  /* 0x8421084303027827 */ /* 0x000fca00078e0202 */
[----:B------:R-:W-:-:S04]  /*0150*/  SHF.R.U32.HI R7, RZ, 0x1f, R2 ;  /* 0x0000001fff077819 */ /* 0x000fc80000011602 */
[----:B------:R-:W-:-:S05]  /*0160*/  LEA.HI.SX32 R7, R2, R7, 0x17 ;  /* 0x0000000702077211 */ /* 0x000fca00078fbaff */
[----:B------:R-:W-:Y:S01]  /*0170*/  IMAD R11, R7, -0x3e0, R3 ;  /* 0xfffffc20070b7824 */ /* 0x000fe200078e0203 */
[----:B------:R-:W-:Y:S01]  /*0180*/  CS2R R6, SRZ ;  /* 0x0000000000067805 */ /* 0x000fe2000001ff00 */
[----:B------:R-:W-:Y:S02]  /*0190*/  IMAD.MOV.U32 R3, RZ, RZ, RZ ;  /* 0x000000ffff037224 */ /* 0x000fe400078e00ff */
[----:B--2---:R-:W-:-:S05]  /*01a0*/  IMAD.WIDE R4, R11, 0x4, R4 ;  /* 0x000000040b047825 */ /* 0x004fca00078e0204 */
[----:B------:R-:W2:Y:S04]  /*01b0*/  @!P0 LDG.E.EL R6, desc[UR4][R4.64] ;  /* 0x0000000404068981 */ /* 0x000ea8000c2e1900 */
[----:B------:R-:W3:Y:S04]  /*01c0*/  @!P0 LDG.E.EL R3, desc[UR4][R4.64] ;  /* 0x0000000404038981 */ /* 0x000ee8000c2e1900 */
[----:B------:R-:W5:Y:S01]  /*01d0*/  @!P0 LDG.E.EL R7, desc[UR4][R4.64] ;  /* 0x0000000404078981 */ /* 0x000f62000c2e1900 */
[----:B------:R-:W-:-:S06]  /*01e0*/  IMAD.MOV.U32 R2, RZ, RZ, RZ ;  /* 0x000000ffff027224 */ /* 0x000fcc00078e00ff */
[----:B------:R1:W5:Y:S02]  /*01f0*/  @!P0 LDG.E.EL R2, desc[UR4][R4.64] ;  /* 0x0000000404028981 */ /* 0x000364000c2e1900 */
[----:B-1----:R-:W-:-:S04]  /*0200*/  IMAD.HI R5, R25, -0x7bdef7bd, R24 ;  /* 0x8421084319057827 */ /* 0x002fc800078e0218 */
[----:B----4-:R-:W-:-:S04]  /*0210*/  IMAD.WIDE R12, R11, 0x4, R12 ;  /* 0x000000040b0c7825 */ /* 0x010fc800078e020c */
[----:B0-----:R-:W-:-:S04]  /*0220*/  IMAD.WIDE R22, R11, 0x4, R22 ;  /* 0x000000040b167825 */ /* 0x001fc800078e0216 */
[----:B------:R-:W-:-:S05]  /*0230*/  IMAD.WIDE R26, R11, 0x4, R26 ;  /* 0x000000040b1a7825 */ /* 0x000fca00078e021a */
[----:B------:R-:W4:Y:S01]  /*0240*/  @!P0 LDG.E.EL R24, desc[UR4][R26.64] ;  /* 0x000000041a188981 */ /* 0x000f22000c2e1900 */
[----:B--2---:R-:W-:Y:S01]  /*0250*/  FADD R6, R6, 9.9999997473787516356e-06 ;  /* 0x3727c5ac06067421 */ /* 0x004fe20000000000 */
[----:B---3--:R-:W-:-:S03]  /*0260*/  FADD R3, R3, 9.9999997473787516356e-06 ;  /* 0x3727c5ac03037421 */ /* 0x008fc60000000000 */
[----:B------:R-:W0:Y:S01]  /*0270*/  MUFU.SQRT R10, R6 ;  /* 0x00000006000a7308 */ /* 0x000e220000002000 */
[----:B-----5:R-:W-:-:S07]  /*0280*/  FADD R7, R7, 9.9999997473787516356e-06 ;  /* 0x3727c5ac07077421 */ /* 0x020fce0000000000 */
[----:B------:R-:W1:Y:S08]  /*0290*/  MUFU.SQRT R8, R3 ;  /* 0x0000000300087308 */ /* 0x000e700000002000 */
[----:B------:R-:W2:Y:S01]  /*02a0*/  MUFU.SQRT R16, R7 ;  /* 0x0000000700107308 */ /* 0x000ea20000002000 */
[C---:B0-----:R-:W-:Y:S02]  /*02b0*/  FSETP.GT.AND P6, PT, R10.reuse, 8.50705917302346158658e+37, PT ;  /* 0x7e8000000a00780b */ /* 0x041fe40003fc4000 */
[----:B------:R-:W-:-:S02]  /*02c0*/  FSETP.GEU.AND P2, PT, R10, 1.175494350822287508e-38, PT ;  /* 0x008000000a00780b */ /* 0x000fc40003f4e000 */
[C---:B-1----:R-:W-:Y:S02]  /*02d0*/  FSETP.GT.AND P5, PT, R8.reuse, 8.50705917302346158658e+37, PT ;  /* 0x7e8000000800780b */ /* 0x042fe40003fa4000 */
[----:B------:R-:W-:Y:S02]  /*02e0*/  FSETP.GEU.AND P3, PT, R8, 1.175494350822287508e-38, PT ;  /* 0x008000000800780b */ /* 0x000fe40003f6e000 */
[C---:B--2---:R-:W-:Y:S02]  /*02f0*/  FSETP.GT.AND P4, PT, R16.reuse, 8.50705917302346158658e+37, PT ;  /* 0x7e8000001000780b */ /* 0x044fe40003f84000 */
[----:B------:R-:W-:-:S03]  /*0300*/  FSETP.GEU.AND P1, PT, R16, 1.175494350822287508e-38, PT ;  /* 0x008000001000780b */ /* 0x000fc60003f2e000 */
[----:B------:R-:W-:-:S04]  /*0310*/  @P6 FMUL R10, R10, 0.25 ;  /* 0x3e8000000a0a6820 */ /* 0x000fc80000400000 */
[----:B------:R-:W-:Y:S01]  /*0320*/  @P5 FMUL R8, R8, 0.25 ;  /* 0x3e80000008085820 */ /* 0x000fe20000400000 */
[----:B------:R-:W-:Y:S01]  /*0330*/  @!P2 FMUL R10, R10, 16777216 ;  /* 0x4b8000000a0aa820 */ /* 0x000fe20000400000 */
[----:B------:R-:W-:Y:S01]  /*0340*/  SHF.R.U32.HI R6, RZ, 0x1f, R5 ;  /* 0x0000001fff067819 */ /* 0x000fe20000011605 */
[----:B------:R-:W-:Y:S01]  /*0350*/  FADD R2, R2, 9.9999997473787516356e-06 ;  /* 0x3727c5ac02027421 */ /* 0x000fe20000000000 */
[----:B------:R-:W-:Y:S01]  /*0360*/  @!P3 FMUL R8, R8, 16777216 ;  /* 0x4b8000000808b820 */ /* 0x000fe20000400000 */
[----:B------:R-:W-:Y:S01]  /*0370*/  @P4 FMUL R16, R16, 0.25 ;  /* 0x3e80000010104820 */ /* 0x000fe20000400000 */
[----:B------:R-:W-:Y:S01]  /*0380*/  MUFU.RCP R4, R10 ;  /* 0x0000000a00047308 */ /* 0x000fe20000001000 */
[----:B------:R-:W-:Y:S02]  /*0390*/  LEA.HI.SX32 R9, R5, R6, 0x13 ;  /* 0x0000000605097211 */ /* 0x000fe400078f9aff */
[----:B------:R-:W-:Y:S01]  /*03a0*/  @!P1 FMUL R16, R16, 16777216 ;  /* 0x4b80000010109820 */ /* 0x000fe20000400000 */
[----:B------:R-:W-:-:S04]  /*03b0*/  LOP3.LUT R7, R0, 0xfffffff0, RZ, 0xc0, !PT ;  /* 0xfffffff000077812 */ /* 0x000fc800078ec0ff */
[----:B------:R-:W0:Y:S01]  /*03c0*/  MUFU.SQRT R10, R2 ;  /* 0x00000002000a7308 */ /* 0x000e220000002000 */
[----:B------:R-:W-:Y:S01]  /*03d0*/  IMAD R0, R9, -0x3e00, R25 ;  /* 0xffffc20009007824 */ /* 0x000fe200078e0219 */
[----:B------:R-:W-:-:S06]  /*03e0*/  FSEL R6, R14, 1, P5 ;  /* 0x3f8000000e067808 */ /* 0x000fcc0002800000 */
[----:B------:R-:W1:Y:S01]  /*03f0*/  MUFU.RCP R3, R8 ;  /* 0x0000000800037308 */ /* 0x000e620000001000 */
[----:B------:R-:W-:Y:S01]  /*0400*/  IMAD R15, R9, 0x3c00, R0 ;  /* 0x00003c00090f7824 */ /* 0x000fe200078e0200 */
[----:B------:R-:W-:-:S06]  /*0410*/  FSEL R17, R14, 1, P6 ;  /* 0x3f8000000e117808 */ /* 0x000fcc0003000000 */
[----:B------:R2:W3:Y:S01]  /*0420*/  MUFU.RCP R5, R16 ;  /* 0x0000001000057308 */ /* 0x0004e20000001000 */
[----:B------:R-:W-:Y:S02]  /*0430*/  IMAD.IADD R7, R25, 0x1, -R7 ;  /* 0x0000000119077824 */ /* 0x000fe400078e0a07 */
[----:B------:R-:W-:Y:S02]  /*0440*/  IMAD.SHL.U32 R9, R9, 0x200, RZ ;  /* 0x0000020009097824 */ /* 0x000fe400078e00ff */
[----:B------:R-:W-:Y:S01]  /*0450*/  IMAD.SHL.U32 R0, R11, 0x10, RZ ;  /* 0x000000100b007824 */ /* 0x000fe200078e00ff */
[----:B--2---:R-:W-:Y:S01]  /*0460*/  FSEL R16, R14, 1, P4 ;  /* 0x3f8000000e107808 */ /* 0x004fe20002000000 */
[----:B------:R-:W-:Y:S01]  /*0470*/  @!P3 FMUL R6, R6, 16777216 ;  /* 0x4b8000000606b820 */ /* 0x000fe20000400000 */
[----:B------:R-:W-:Y:S02]  /*0480*/  @!P2 FMUL R17, R17, 16777216 ;  /* 0x4b8000001111a820 */ /* 0x000fe40000400000 */
[--C-:B------:R-:W-:Y:S01]  /*0490*/  IADD3 R8, P5, P6, R0, R7, R9.reuse ;  /* 0x0000000700087210 */ /* 0x100fe20007ebe009 */
[----:B------:R-:W-:Y:S01]  /*04a0*/  @!P1 FMUL R16, R16, 16777216 ;  /* 0x4b80000010109820 */ /* 0x000fe20000400000 */
[----:B------:R-:W-:-:S02]  /*04b0*/  SHF.R.S32.HI R18, RZ, 0x1f, R9 ;  /* 0x0000001fff127819 */ /* 0x000fc40000011409 */
[----:B0-----:R-:W-:Y:S02]  /*04c0*/  FSETP.GT.AND P2, PT, R10, 8.50705917302346158658e+37, PT ;  /* 0x7e8000000a00780b */ /* 0x001fe40003f44000 */
[----:B------:R-:W-:Y:S02]  /*04d0*/  ISETP.GE.AND P3, PT, R11, 0x3c0, PT ;  /* 0x000003c00b00780c */ /* 0x000fe40003f66270 */
[----:B------:R-:W-:Y:S01]  /*04e0*/  SHF.R.S32.HI R9, RZ, 0x1f, R0 ;  /* 0x0000001fff097819 */ /* 0x000fe20000011400 */
[----:B-1----:R-:W-:Y:S01]  /*04f0*/  FMUL R0, R3, R6 ;  /* 0x0000000603007220 */ /* 0x002fe20000400000 */
[----:B------:R-:W-:Y:S01]  /*0500*/  SHF.R.S32.HI R19, RZ, 0x1f, R7 ;  /* 0x0000001fff137819 */ /* 0x000fe20000011407 */
[----:B------:R-:W-:Y:S01]  /*0510*/  FMUL R2, R4, R17 ;  /* 0x0000001104027220 */ /* 0x000fe20000400000 */
[----:B---3--:R-:W-:Y:S01]  /*0520*/  FMUL R3, R5, R16 ;  /* 0x0000001005037220 */ /* 0x008fe20000400000 */
[----:B------:R-:W-:Y:S02]  /*0530*/  CS2R R4, SRZ ;  /* 0x0000000000047805 */ /* 0x000fe4000001ff00 */
[----:B------:R-:W-:-:S02]  /*0540*/  FSETP.GEU.AND P4, PT, R10, 1.175494350822287508e-38, PT ;  /* 0x008000000a00780b */ /* 0x000fc40003f8e000 */
[----:B------:R-:W-:Y:S02]  /*0550*/  CS2R R6, SRZ ;  /* 0x0000000000067805 */ /* 0x000fe4000001ff00 */
[----:B------:R-:W-:Y:S01]  /*0560*/  ISETP.LT.AND P1, PT, R25, 0xf800, !P3 ;  /* 0x0000f8001900780c */ /* 0x000fe20005f21270 */
[----:B------:R-:W-:Y:S01]  /*0570*/  IMAD.WIDE R28, R15, 0x4, R28 ;  /* 0x000000040f1c7825 */ /* 0x000fe200078e021c */
[----:B------:R-:W-:Y:S01]  /*0580*/  FSEL R21, R14, 1, P2 ;  /* 0x3f8000000e157808 */ /* 0x000fe20001000000 */
[----:B------:R-:W2:Y:S01]  /*0590*/  @!P0 LDG.E.EL R5, desc[UR4][R12.64] ;  /* 0x000000040c058981 */ /* 0x000ea2000c2e1900 */
[----:B------:R-:W-:-:S03]  /*05a0*/  CS2R R14, SRZ ;  /* 0x00000000000e7805 */ /* 0x000fc6000001ff00 */
[----:B------:R-:W3:Y:S01]  /*05b0*/  @!P0 LDG.E.EL R4, desc[UR4][R12.64] ;  /* 0x000000040c048981 */ /* 0x000ee2000c2e1900 */
[----:B------:R-:W-:-:S03]  /*05c0*/  @P2 FMUL R10, R10, 0.25 ;  /* 0x3e8000000a0a2820 */ /* 0x000fc60000400000 */
[----:B------:R-:W5:Y:S04]  /*05d0*/  @!P0 LDG.E.EL R7, desc[UR4][R12.64] ;  /* 0x000000040c078981 */ /* 0x000f68000c2e1900 */
[----:B------:R0:W2:Y:S01]  /*05e0*/  @!P0 LDG.E.EL R6, desc[UR4][R12.64] ;  /* 0x000000040c068981 */ /* 0x0000a2000c2e1900 */
[----:B------:R-:W-:Y:S01]  /*05f0*/  ISETP.GT.AND P2, PT, R11, 0x3bf, !P0 ;  /* 0x000003bf0b00780c */ /* 0x000fe20004744270 */
[----:B------:R-:W-:Y:S01]  /*0600*/  @!P4 FMUL R10, R10, 16777216 ;  /* 0x4b8000000a0ac820 */ /* 0x000fe20000400000 */
[----:B------:R-:W-:Y:S01]  /*0610*/  @!P4 FMUL R21, R21, 16777216 ;  /* 0x4b8000001515c820 */ /* 0x000fe20000400000 */
[----:B0-----:R-:W-:Y:S02]  /*0620*/  CS2R R12, SRZ ;  /* 0x00000000000c7805 */ /* 0x001fe4000001ff00 */
[----:B------:R-:W-:-:S04]  /*0630*/  IADD3.X R9, R9, R19, R18, P5, P6 ;  /* 0x0000001309097210 */ /* 0x000fc80002fec412 */
[----:B------:R0:W2:Y:S01]  /*0640*/  @P1 LDG.E.128 R12, desc[UR4][R28.64] ;  /* 0x000000041c0c1981 */ /* 0x0000a2000c1e1d00 */
[----:B------:R1:W4:Y:S01]  /*0650*/  MUFU.RCP R20, R10 ;  /* 0x0000000a00147308 */ /* 0x0003220000001000 */
[C---:B0-----:R-:W-:Y:S02]  /*0660*/  LEA R28, P4, R8.reuse, UR6, 0x2 ;  /* 0x00000006081c7c11 */ /* 0x041fe4000f8810ff */
[----:B-1----:R-:W-:Y:S02]  /*0670*/  CS2R R10, SRZ ;  /* 0x00000000000a7805 */ /* 0x002fe4000001ff00 */
[----:B------:R-:W-:Y:S02]  /*0680*/  LEA.HI.X R29, R8, UR7, R9, 0x2, P4 ;  /* 0x00000007081d7c11 */ /* 0x000fe4000a0f1409 */
[----:B------:R-:W-:-:S06]  /*0690*/  CS2R R8, SRZ ;  /* 0x0000000000087805 */ /* 0x000fcc000001ff00 */
[----:B------:R-:W3:Y:S01]  /*06a0*/  @P2 LDG.E.128 R8, desc[UR4][R28.64+-0xf000] ;  /* 0xff1000041c082981 */ /* 0x000ee2000c1e1d00 */
[----:B------:R-:W-:Y:S02]  /*06b0*/  CS2R R16, SRZ ;  /* 0x0000000000107805 */ /* 0x000fe4000001ff00 */
[----:B------:R-:W-:Y:S01]  /*06c0*/  CS2R R18, SRZ ;  /* 0x0000000000127805 */ /* 0x000fe2000001ff00 */
[----:B----4-:R-:W-:Y:S01]  /*06d0*/  FMUL R20, R20, R21 ;  /* 0x0000001514147220 */ /* 0x010fe20000400000 */
[----:B------:R-:W-:Y:S02]  /*06e0*/  IMAD.MOV.U32 R21, RZ, RZ, RZ ;  /* 0x000000ffff157224 */ /* 0x000fe400078e00ff */
[----:B------:R-:W4:Y:S04]  /*06f0*/  @!P0 LDG.E.EL R16, desc[UR4][R22.64] ;  /* 0x0000000416108981 */ /* 0x000f28000c2e1900 */
[----:B------:R-:W4:Y:S04]  /*0700*/  @!P0 LDG.E.EL R17, desc[UR4][R22.64] ;  /* 0x0000000416118981 */ /* 0x000f28000c2e1900 */
[----:B------:R-:W4:Y:S04]  /*0710*/  @!P0 LDG.E.EL R18, desc[UR4][R22.64] ;  /* 0x0000000416128981 */ /* 0x000f28000c2e1900 */
[----:B------:R0:W4:Y:S04]  /*0720*/  @!P0 LDG.E.EL R19, desc[UR4][R22.64] ;  /* 0x0000000416138981 */ /* 0x000128000c2e1900 */
[----:B------:R-:W4:Y:S01]  /*0730*/  @!P0 LDG.E.EL R21, desc[UR4][R26.64] ;  /* 0x000000041a158981 */ /* 0x000f22000c2e1900 */
[----:B0-----:R-:W-:-:S06]  /*0740*/  CS2R R22, SRZ ;  /* 0x0000000000167805 */ /* 0x001fcc000001ff00 */
[----:B------:R-:W4:Y:S04]  /*0750*/  @!P0 LDG.E.EL R22, desc[UR4][R26.64] ;  /* 0x000000041a168981 */ /* 0x000f28000c2e1900 */
[----:B------:R0:W4:Y:S02]  /*0760*/  @!P0 LDG.E.EL R23, desc[UR4][R26.64] ;  /* 0x000000041a178981 */ /* 0x000124000c2e1900 */
[----:B0-----:R-:W0:Y:S02]  /*0770*/  LDC.64 R26, c[0x0][0x248] ;  /* 0x00009200ff1a7b82 */ /* 0x001e240000000a00 */
[----:B0-----:R-:W-:Y:S01]  /*0780*/  IMAD.WIDE R26, R25, 0x4, R26 ;  /* 0x00000004191a7825 */ /* 0x001fe200078e021a */
[----:B--2---:R-:W-:Y:S02]  /*0790*/  SEL R12, R12, RZ, P1 ;  /* 0x000000ff0c0c7207 */ /* 0x004fe40000800000 */
[----:B------:R-:W-:-:S02]  /*07a0*/  SEL R13, R13, RZ, P1 ;  /* 0x000000ff0d0d7207 */ /* 0x000fc40000800000 */
[----:B------:R-:W-:Y:S02]  /*07b0*/  SEL R15, R15, RZ, P1 ;  /* 0x000000ff0f0f7207 */ /* 0x000fe40000800000 */
[----:B------:R-:W-:Y:S02]  /*07c0*/  SEL R14, R14, RZ, P1 ;  /* 0x000000ff0e0e7207 */ /* 0x000fe40000800000 */
[----:B---3--:R-:W-:Y:S02]  /*07d0*/  @P3 SEL R12, R8, RZ, P2 ;  /* 0x000000ff080c3207 */ /* 0x008fe40001000000 */
[----:B------:R-:W-:Y:S02]  /*07e0*/  @P3 SEL R13, R9, RZ, P2 ;  /* 0x000000ff090d3207 */ /* 0x000fe40001000000 */
[----:B------:R-:W0:Y:S01]  /*07f0*/  LDC.64 R8, c[0x0][0x240] ;  /* 0x00009000ff087b82 */ /* 0x000e220000000a00 */
[----:B------:R-:W-:Y:S02]  /*0800*/  @P3 SEL R15, R11, RZ, P2 ;  /* 0x000000ff0b0f3207 */ /* 0x000fe40001000000 */
[----:B------:R-:W-:Y:S01]  /*0810*/  @P3 SEL R14, R10, RZ, P2 ;  /* 0x000000ff0a0e3207 */ /* 0x000fe20001000000 */
[----:B------:R-:W-:-:S02]  /*0820*/  FADD R5, R12, -R5 ;  /* 0x800000050c057221 */ /* 0x000fc40000000000 */
[----:B------:R-:W-:Y:S02]  /*0830*/  FADD R11, R15, -R6 ;  /* 0x800000060f0b7221 */ /* 0x000fe40000000000 */
[----:B-----5:R-:W-:Y:S01]  /*0840*/  FADD R6, R14, -R7 ;  /* 0x800000070e067221 */ /* 0x020fe20000000000 */
[----:B------:R-:W-:Y:S01]  /*0850*/  FADD R7, R13, -R4 ;  /* 0x800000040d077221 */ /* 0x000fe20000000000 */
[----:B------:R-:W-:Y:S01]  /*0860*/  FMUL R11, R20, R11 ;  /* 0x0000000b140b7220 */ /* 0x000fe20000400000 */
[----:B------:R-:W-:Y:S01]  /*0870*/  FMUL R0, R0, R5 ;  /* 0x0000000500007220 */ /* 0x000fe20000400000 */
[----:B------:R-:W-:Y:S01]  /*0880*/  FMUL R6, R3, R6 ;  /* 0x0000000603067220 */ /* 0x000fe20000400000 */
[----:B------:R-:W-:Y:S01]  /*0890*/  FMUL R7, R2, R7 ;  /* 0x0000000702077220 */ /* 0x000fe20000400000 */
[----:B----4-:R-:W-:Y:S01]  /*08a0*/  FFMA R11, R11, R19, R24 ;  /* 0x000000130b0b7223 */ /* 0x010fe20000000018 */
[----:B------:R-:W-:-:S04]  /*08b0*/  FFMA R0, R0, R16, R21 ;  /* 0x0000001000007223 */ /* 0x000fc80000000015 */
[----:B------:R-:W-:Y:S01]  /*08c0*/  FSETP.GEU.AND P1, PT, R11, RZ, PT ;  /* 0x000000ff0b00720b */ /* 0x000fe20003f2e000 */
[----:B0-----:R-:W-:Y:S01]  /*08d0*/  IMAD.WIDE R8, R25, 0x4, R8 ;  /* 0x0000000419087825 */ /* 0x001fe200078e0208 */
[----:B------:R-:W-:-:S03]  /*08e0*/  FSETP.GEU.AND P4, PT, R0, RZ, PT ;  /* 0x000000ff0000720b */ /* 0x000fc60003f8e000 */
[----:B------:R-:W-:Y:S01]  /*08f0*/  FFMA R7, R7, R17, R22 ;  /* 0x0000001107077223 */ /* 0x000fe20000000016 */
[----:B------:R-:W-:-:S04]  /*0900*/  FFMA R6, R6, R18, R23 ;  /* 0x0000001206067223 */ /* 0x000fc80000000017 */
[----:B------:R-:W-:Y:S01]  /*0910*/  FSETP.GEU.AND P3, PT, R7, RZ, PT ;  /* 0x000000ff0700720b */ /* 0x000fe20003f6e000 */
[----:B------:R0:W-:Y:S01]  /*0920*/  @!P0 STG.E.128 desc[UR4][R8.64], R12 ;  /* 0x0000000c08008986 */ /* 0x0001e2000c101d04 */
[C---:B------:R-:W-:Y:S02]  /*0930*/  FSETP.GEU.AND P2, PT, R6.reuse, RZ, PT ;  /* 0x000000ff0600720b */ /* 0x040fe40003f4e000 */
[----:B------:R-:W-:Y:S02]  /*0940*/  SEL R19, R11, RZ, P1 ;  /* 0x000000ff0b137207 */ /* 0x000fe40000800000 */
[----:B------:R-:W-:Y:S02]  /*0950*/  SEL R18, R6, RZ, P2 ;  /* 0x000000ff06127207 */ /* 0x000fe40001000000 */
[----:B------:R-:W-:Y:S02]  /*0960*/  SEL R17, R7, RZ, P3 ;  /* 0x000000ff07117207 */ /* 0x000fe40001800000 */
[----:B------:R-:W-:Y:S01]  /*0970*/  SEL R16, R0, RZ, P4 ;  /* 0x000000ff00107207 */ /* 0x000fe20002000000 */
[----:B0-----:R-:W-:Y:S06]  /*0980*/  @P0 EXIT ;  /* 0x000000000000094d */ /* 0x001fec0003800000 */
[----:B------:R-:W-:Y:S01]  /*0990*/  STG.E.128 desc[UR4][R26.64], R16 ;  /* 0x000000101a007986 */ /* 0x000fe2000c101d04 */
[----:B------:R-:W-:Y:S05]  /*09a0*/  EXIT ;  /* 0x000000000000794d */ /* 0x000fea0003800000 */
.L_x_0:
[----:B------:R-:W-:-:S00]  /*09b0*/  BRA `(.L_x_0) ;  /* 0xfffffffc00fc7947 */ /* 0x000fc0000383ffff */
[----:B------:R-:W-:-:S00]  /*09c0*/  NOP ;  /* 0x0000000000007918 */ /* 0x000fc00000000000 */
        /* <DEDUP_REMOVED lines=11> */
.L_x_1:


//--------------------- .nv.global.init           --------------------------
	.section	.nv.global.init,"aw",@progbits
.nv.global.init:
	.type		_$_str,@object
	.size		_$_str,(_$_str_$_2 - _$_str)
_$_str:
        /*0000*/ 	.byte	0x5f, 0x5f, 0x43, 0x55, 0x44, 0x41, 0x5f, 0x46, 0x54, 0x5a, 0x00
	.type		_$_str_$_2,@object
	.size		_$_str_$_2,(.L_1 - _$_str_$_2)
_$_str_$_2:
        /*000b*/ 	.byte	0x5f, 0x5f, 0x43, 0x55, 0x44, 0x41, 0x5f, 0x50, 0x52, 0x45, 0x43, 0x5f, 0x53, 0x51, 0x52, 0x54
        /*001b*/ 	.byte	0x00
.L_1:


//--------------------- .nv.constant0.triton_poi_fused__native_batch_norm_legit_no_training_cat_relu_48 --------------------------
	.section	.nv.constant0.triton_poi_fused__native_batch_norm_legit_no_training_cat_relu_48,"a",@progbits
	.sectionflags	@""
	.align	4
.nv.constant0.triton_poi_fused__native_batch_norm_legit_no_training_cat_relu_48:
	.zero		596
